	.headerflags	@"EF_CUDA_TEXMODE_UNIFIED EF_CUDA_64BIT_ADDRESS EF_CUDA_ACCELERATORS EF_CUDA_SM90 EF_CUDA_VIRTUAL_SM(EF_CUDA_SM90)"
	.elftype	@"ET_EXEC"


//--------------------- .nv.info                  --------------------------
	.section	.nv.info,"",@"SHT_CUDA_INFO"
	.align	4


	//----- nvinfo : EIATTR_REGCOUNT
	.align		4
        /*0000*/ 	.byte	0x04, 0x2f
        /*0002*/ 	.short	(.L_1 - .L_0)
	.align		4
.L_0:
        /*0004*/ 	.word	index@(triton_poi_fused_cat_20)
        /*0008*/ 	.word	0x00000020


	//----- nvinfo : EIATTR_MIN_STACK_SIZE
	.align		4
.L_1:
        /*000c*/ 	.byte	0x04, 0x12
        /*000e*/ 	.short	(.L_3 - .L_2)
	.align		4
.L_2:
        /*0010*/ 	.word	index@(triton_poi_fused_cat_20)
        /*0014*/ 	.word	0x00000000


	//----- nvinfo : EIATTR_FRAME_SIZE
	.align		4
.L_3:
        /*0018*/ 	.byte	0x04, 0x11
        /*001a*/ 	.short	(.L_5 - .L_4)
	.align		4
.L_4:
        /*001c*/ 	.word	index@(triton_poi_fused_cat_20)
        /*0020*/ 	.word	0x00000000


	//----- nvinfo : EIATTR_MIN_STACK_SIZE
	.align		4
.L_5:
        /*0024*/ 	.byte	0x04, 0x12
        /*0026*/ 	.short	(.L_7 - .L_6)
	.align		4
.L_6:
        /*0028*/ 	.word	index@(triton_poi_fused_cat_20)
        /*002c*/ 	.word	0x00000000
.L_7:


//--------------------- .nv.info.triton_poi_fused_cat_20 --------------------------
	.section	.nv.info.triton_poi_fused_cat_20,"",@"SHT_CUDA_INFO"
	.sectionflags	@""
	.align	4


	//----- nvinfo : EIATTR_CUDA_API_VERSION
	.align		4
        /*0000*/ 	.byte	0x04, 0x37
        /*0002*/ 	.short	(.L_9 - .L_8)
.L_8:
        /*0004*/ 	.word	0x0000007c


	//----- nvinfo : EIATTR_KPARAM_INFO
	.align		4
.L_9:
        /*0008*/ 	.byte	0x04, 0x17
        /*000a*/ 	.short	(.L_11 - .L_10)
.L_10:
        /*000c*/ 	.word	0x00000000
        /*0010*/ 	.short	0x0005
        /*0012*/ 	.short	0x0028
        /*0014*/ 	.byte	0x00, 0xf0, 0x11, 0x00


	//----- nvinfo : EIATTR_KPARAM_INFO
	.align		4
.L_11:
        /*0018*/ 	.byte	0x04, 0x17
        /*001a*/ 	.short	(.L_13 - .L_12)
.L_12:
        /*001c*/ 	.word	0x00000000
        /*0020*/ 	.short	0x0004
        /*0022*/ 	.short	0x0020
        /*0024*/ 	.byte	0x00, 0xf4, 0x21, 0x00


	//----- nvinfo : EIATTR_KPARAM_INFO
	.align		4
.L_13:
        /*0028*/ 	.byte	0x04, 0x17
        /*002a*/ 	.short	(.L_15 - .L_14)
.L_14:
        /*002c*/ 	.word	0x00000000
        /*0030*/ 	.short	0x0003
        /*0032*/ 	.short	0x0018
        /*0034*/ 	.byte	0x00, 0xf4, 0x21, 0x00


	//----- nvinfo : EIATTR_KPARAM_INFO
	.align		4
.L_15:
        /*0038*/ 	.byte	0x04, 0x17
        /*003a*/ 	.short	(.L_17 - .L_16)
.L_16:
        /*003c*/ 	.word	0x00000000
        /*0040*/ 	.short	0x0002
        /*0042*/ 	.short	0x0010
        /*0044*/ 	.byte	0x00, 0xf4, 0x21, 0x00


	//----- nvinfo : EIATTR_KPARAM_INFO
	.align		4
.L_17:
        /*0048*/ 	.byte	0x04, 0x17
        /*004a*/ 	.short	(.L_19 - .L_18)
.L_18:
        /*004c*/ 	.word	0x00000000
        /*0050*/ 	.short	0x0001
        /*0052*/ 	.short	0x0008
        /*0054*/ 	.byte	0x00, 0xf4, 0x21, 0x00


	//----- nvinfo : EIATTR_KPARAM_INFO
	.align		4
.L_19:
        /*0058*/ 	.byte	0x04, 0x17
        /*005a*/ 	.short	(.L_21 - .L_20)
.L_20:
        /*005c*/ 	.word	0x00000000
        /*0060*/ 	.short	0x0000
        /*0062*/ 	.short	0x0000
        /*0064*/ 	.byte	0x00, 0xf4, 0x21, 0x00


	//----- nvinfo : EIATTR_SPARSE_MMA_MASK
	.align		4
.L_21:
        /*0068*/ 	.byte	0x03, 0x50
        /*006a*/ 	.short	0x0000


	//----- nvinfo : EIATTR_MAXREG_COUNT
	.align		4
        /*006c*/ 	.byte	0x03, 0x1b
        /*006e*/ 	.short	0x00ff


	//----- nvinfo : EIATTR_EXIT_INSTR_OFFSETS
	.align		4
        /*0070*/ 	.byte	0x04, 0x1c
        /*0072*/ 	.short	(.L_23 - .L_22)


	//   ....[0]....
.L_22:
        /*0074*/ 	.word	0x000009b0


	//   ....[1]....
        /*0078*/ 	.word	0x000009d0


	//----- nvinfo : EIATTR_REQNTID
	.align		4
.L_23:
        /*007c*/ 	.byte	0x04, 0x10
        /*007e*/ 	.short	(.L_25 - .L_24)
.L_24:
        /*0080*/ 	.word	0x00000080
        /*0084*/ 	.word	0x00000001
        /*0088*/ 	.word	0x00000001


	//----- nvinfo : EIATTR_CBANK_PARAM_SIZE
	.align		4
.L_25:
        /*008c*/ 	.byte	0x03, 0x19
        /*008e*/ 	.short	0x002c


	//----- nvinfo : EIATTR_PARAM_CBANK
	.align		4
        /*0090*/ 	.byte	0x04, 0x0a
        /*0092*/ 	.short	(.L_27 - .L_26)
	.align		4
.L_26:
        /*0094*/ 	.word	index@(.nv.constant0.triton_poi_fused_cat_20)
        /*0098*/ 	.short	0x0210
        /*009a*/ 	.short	0x002c


	//----- nvinfo : EIATTR_SW_WAR
	.align		4
.L_27:
        /*009c*/ 	.byte	0x04, 0x36
        /*009e*/ 	.short	(.L_29 - .L_28)
.L_28:
        /*00a0*/ 	.word	0x00000008
.L_29:


//--------------------- .nv.callgraph             --------------------------
	.section	.nv.callgraph,"",@"SHT_CUDA_CALLGRAPH"
	.align	4
	.sectionentsize	8
	.align		4
        /*0000*/ 	.word	0x00000000
	.align		4
        /*0004*/ 	.word	0xffffffff
	.align		4
        /*0008*/ 	.word	0x00000000
	.align		4
        /*000c*/ 	.word	0xfffffffe
	.align		4
        /*0010*/ 	.word	0x00000000
	.align		4
        /*0014*/ 	.word	0xfffffffd
	.align		4
        /*0018*/ 	.word	0x00000000
	.align		4
        /*001c*/ 	.word	0xfffffffc


//--------------------- .text.triton_poi_fused_cat_20 --------------------------
	.section	.text.triton_poi_fused_cat_20,"ax",@progbits
	.align	128
        .global         triton_poi_fused_cat_20
        .type           triton_poi_fused_cat_20,@function
        .size           triton_poi_fused_cat_20,(.L_x_1 - triton_poi_fused_cat_20)
        .other          triton_poi_fused_cat_20,@"STO_CUDA_ENTRY STV_DEFAULT"
triton_poi_fused_cat_20:
.text.triton_poi_fused_cat_20:
[----:B------:R-:W0:Y:S02]  /*0000*/  LDC R1, c[0x0][0x28] ;  /* 0x00000a00ff017b82 */ /* 0x000e240000000800 */
[----:B------:R-:W1:Y:S01]  /*0010*/  S2R R0, SR_TID.X ;  /* 0x0000000000007919 */ /* 0x000e620000002100 */
[----:B------:R-:W2:Y:S01]  /*0020*/  LDC.64 R28, c[0x0][0x210] ;  /* 0x00008400ff1c7b82 */ /* 0x000ea20000000a00 */
[----:B------:R-:W-:Y:S01]  /*0030*/  CS2R R6, SRZ ;  /* 0x0000000000067805 */ /* 0x000fe2000001ff00 */
[----:B------:R-:W3:Y:S06]  /*0040*/  S2R R3, SR_CTAID.X ;  /* 0x0000000000037919 */ /* 0x000eec0000002500 */
[----:B------:R-:W4:Y:S01]  /*0050*/  LDC.64 R22, c[0x0][0x218] ;  /* 0x00008600ff167b82 */ /* 0x000f220000000a00 */
[----:B------:R-:W-:Y:S01]  /*0060*/  CS2R R10, SRZ ;  /* 0x00000000000a7805 */ /* 0x000fe2000001ff00 */
[----:B------:R-:W-:Y:S01]  /*0070*/  ULDC.64 UR4, c[0x0][0x208] ;  /* 0x0000820000047ab9 */ /* 0x000fe20000000a00 */
[----:B------:R-:W-:-:S02]  /*0080*/  CS2R R12, SRZ ;  /* 0x00000000000c7805 */ /* 0x000fc4000001ff00 */
[----:B------:R-:W-:Y:S02]  /*0090*/  CS2R R14, SRZ ;  /* 0x00000000000e7805 */ /* 0x000fe4000001ff00 */
[----:B------:R-:W-:Y:S01]  /*00a0*/  CS2R R18, SRZ ;  /* 0x0000000000127805 */ /* 0x000fe2000001ff00 */
[----:B------:R-:W-:Y:S01]  /*00b0*/  ULDC.64 UR6, c[0x0][0x220] ;  /* 0x0000880000067ab9 */ /* 0x000fe20000000a00 */
[----:B-1----:R-:W-:-:S05]  /*00c0*/  IMAD.SHL.U32 R0, R0, 0x4, RZ ;  /* 0x0000000400007824 */ /* 0x002fca00078e00ff */
[----:B------:R-:W-:-:S05]  /*00d0*/  LOP3.LUT R0, R0, 0x1fc, RZ, 0xc0, !PT ;  /* 0x000001fc00007812 */ /* 0x000fca00078ec0ff */
[----:B---3--:R-:W-:-:S04]  /*00e0*/  IMAD R0, R3, 0x400, R0 ;  /* 0x0000040003007824 */ /* 0x008fc800078e0200 */
[----:B------:R-:W-:-:S04]  /*00f0*/  IMAD.HI R2, R0, 0x2aaaaaab, RZ ;  /* 0x2aaaaaab00027827 */ /* 0x000fc800078e02ff */
[----:B------:R-:W-:Y:S01]  /*0100*/  VIADD R24, R0, 0x200 ;  /* 0x0000020000187836 */ /* 0x000fe20000000000 */
[----:B------:R-:W-:-:S03]  /*0110*/  SHF.R.U32.HI R3, RZ, 0x1f, R2 ;  /* 0x0000001fff037819 */ /* 0x000fc60000011602 */
[----:B------:R-:W-:Y:S01]  /*0120*/  IMAD.HI R4, R24, 0x2aaaaaab, RZ ;  /* 0x2aaaaaab18047827 */ /* 0x000fe200078e02ff */
[----:B------:R-:W-:-:S04]  /*0130*/  LEA.HI.SX32 R3, R2, R3, 0x1a ;  /* 0x0000000302037211 */ /* 0x000fc800078fd2ff */
[----:B------:R-:W-:Y:S01]  /*0140*/  SHF.R.U32.HI R5, RZ, 0x1f, R4 ;  /* 0x0000001fff057819 */ /* 0x000fe20000011604 */
[C---:B------:R-:W-:Y:S02]  /*0150*/  IMAD R20, R3.reuse, -0x180, R0 ;  /* 0xfffffe8003147824 */ /* 0x040fe400078e0200 */
[----:B------:R-:W-:Y:S01]  /*0160*/  IMAD R25, R3, 0xc0, RZ ;  /* 0x000000c003197824 */ /* 0x000fe200078e02ff */
[----:B------:R-:W-:Y:S02]  /*0170*/  LEA.HI.SX32 R5, R4, R5, 0x1a ;  /* 0x0000000504057211 */ /* 0x000fe400078fd2ff */
[C---:B------:R-:W-:Y:S01]  /*0180*/  ISETP.GE.AND P5, PT, R20.reuse, 0xc0, PT ;  /* 0x000000c01400780c */ /* 0x040fe20003fa6270 */
[----:B------:R-:W-:Y:S02]  /*0190*/  IMAD.IADD R17, R20, 0x1, R25 ;  /* 0x0000000114117824 */ /* 0x000fe400078e0219 */
[C---:B------:R-:W-:Y:S01]  /*01a0*/  IMAD R2, R5.reuse, -0x180, R24 ;  /* 0xfffffe8005027824 */ /* 0x040fe200078e0218 */
[----:B------:R-:W-:Y:S01]  /*01b0*/  ISETP.LT.AND P0, PT, R0, 0x12600, !P5 ;  /* 0x000126000000780c */ /* 0x000fe20006f01270 */
[----:B------:R-:W-:Y:S01]  /*01c0*/  IMAD R3, R5, 0xc0, RZ ;  /* 0x000000c005037824 */ /* 0x000fe200078e02ff */
[----:B------:R-:W-:Y:S01]  /*01d0*/  CS2R R4, SRZ ;  /* 0x0000000000047805 */ /* 0x000fe2000001ff00 */
[----:B--2---:R-:W-:Y:S01]  /*01e0*/  IMAD.WIDE R16, R17, 0x4, R28 ;  /* 0x0000000411107825 */ /* 0x004fe200078e021c */
[----:B------:R-:W-:-:S03]  /*01f0*/  ISETP.GE.AND P2, PT, R2, 0xc0, PT ;  /* 0x000000c00200780c */ /* 0x000fc60003f46270 */
[----:B------:R-:W-:Y:S02]  /*0200*/  IMAD.IADD R9, R2, 0x1, R3 ;  /* 0x0000000102097824 */ /* 0x000fe400078e0203 */
[----:B----4-:R-:W-:-:S04]  /*0210*/  IMAD.WIDE R26, R20, 0x4, R22 ;  /* 0x00000004141a7825 */ /* 0x010fc800078e0216 */
[----:B------:R-:W-:Y:S01]  /*0220*/  IMAD.WIDE R28, R9, 0x4, R28 ;  /* 0x00000004091c7825 */ /* 0x000fe200078e021c */
[----:B------:R-:W-:Y:S02]  /*0230*/  CS2R R8, SRZ ;  /* 0x0000000000087805 */ /* 0x000fe4000001ff00 */
[----:B------:R-:W-:Y:S01]  /*0240*/  ISETP.LT.AND P1, PT, R24, 0x12600, !P2 ;  /* 0x000126001800780c */ /* 0x000fe20005721270 */
[----:B------:R1:W2:Y:S04]  /*0250*/  @P0 LDG.E.EL.128 R4, desc[UR4][R16.64] ;  /* 0x0000000410040981 */ /* 0x0002a8000c2e1d00 */
[----:B------:R-:W3:Y:S01]  /*0260*/  @P0 LDG.E.EL.128 R8, desc[UR4][R26.64] ;  /* 0x000000041a080981 */ /* 0x000ee2000c2e1d00 */
[----:B------:R-:W-:Y:S01]  /*0270*/  IMAD.WIDE R22, R2, 0x4, R22 ;  /* 0x0000000402167825 */ /* 0x000fe200078e0216 */
[----:B-1----:R-:W-:-:S06]  /*0280*/  CS2R R16, SRZ ;  /* 0x0000000000107805 */ /* 0x002fcc000001ff00 */
[----:B------:R-:W4:Y:S04]  /*0290*/  @P1 LDG.E.EL.128 R12, desc[UR4][R28.64] ;  /* 0x000000041c0c1981 */ /* 0x000f28000c2e1d00 */
[----:B------:R-:W5:Y:S01]  /*02a0*/  @P1 LDG.E.EL.128 R16, desc[UR4][R22.64] ;  /* 0x0000000416101981 */ /* 0x000f62000c2e1d00 */
[----:B--2---:R-:W-:Y:S02]  /*02b0*/  SEL R5, R5, RZ, P0 ;  /* 0x000000ff05057207 */ /* 0x004fe40000000000 */
[----:B------:R-:W-:Y:S02]  /*02c0*/  SEL R4, R4, RZ, P0 ;  /* 0x000000ff04047207 */ /* 0x000fe40000000000 */
[----:B---3--:R-:W-:Y:S02]  /*02d0*/  SEL R26, R9, RZ, P0 ;  /* 0x000000ff091a7207 */ /* 0x008fe40000000000 */
[----:B------:R-:W-:-:S02]  /*02e0*/  SEL R21, R8, RZ, P0 ;  /* 0x000000ff08157207 */ /* 0x000fc40000000000 */
[----:B------:R-:W-:Y:S02]  /*02f0*/  SEL R6, R6, RZ, P0 ;  /* 0x000000ff06067207 */ /* 0x000fe40000000000 */
[----:B------:R-:W-:Y:S02]  /*0300*/  SEL R7, R7, RZ, P0 ;  /* 0x000000ff07077207 */ /* 0x000fe40000000000 */
[----:B------:R-:W-:Y:S02]  /*0310*/  SEL R9, R10, RZ, P0 ;  /* 0x000000ff0a097207 */ /* 0x000fe40000000000 */
[----:B------:R-:W-:Y:S02]  /*0320*/  SEL R8, R11, RZ, P0 ;  /* 0x000000ff0b087207 */ /* 0x000fe40000000000 */
[C---:B------:R-:W-:Y:S01]  /*0330*/  FSETP.GEU.AND P0, PT, R5.reuse, -R26, PT ;  /* 0x8000001a0500720b */ /* 0x040fe20003f0e000 */
[----:B------:R-:W-:Y:S01]  /*0340*/  FADD R5, R5, R26 ;  /* 0x0000001a05057221 */ /* 0x000fe20000000000 */
[C---:B------:R-:W-:Y:S01]  /*0350*/  FSETP.GEU.AND P4, PT, R4.reuse, -R21, PT ;  /* 0x800000150400720b */ /* 0x040fe20003f8e000 */
[----:B------:R-:W1:Y:S01]  /*0360*/  LDC.64 R26, c[0x0][0x228] ;  /* 0x00008a00ff1a7b82 */ /* 0x000e620000000a00 */
[----:B------:R-:W-:Y:S01]  /*0370*/  FADD R4, R4, R21 ;  /* 0x0000001504047221 */ /* 0x000fe20000000000 */
[----:B----4-:R-:W-:-:S02]  /*0380*/  SEL R21, R13, RZ, P1 ;  /* 0x000000ff0d157207 */ /* 0x010fc40000800000 */
[C---:B------:R-:W-:Y:S01]  /*0390*/  FSETP.GEU.AND P3, PT, R6.reuse, -R9, PT ;  /* 0x800000090600720b */ /* 0x040fe20003f6e000 */
[----:B------:R-:W-:Y:S01]  /*03a0*/  FADD R6, R6, R9 ;  /* 0x0000000906067221 */ /* 0x000fe20000000000 */
[----:B-----5:R-:W-:Y:S02]  /*03b0*/  SEL R13, R16, RZ, P1 ;  /* 0x000000ff100d7207 */ /* 0x020fe40000800000 */
[----:B------:R-:W-:Y:S02]  /*03c0*/  SEL R16, R17, RZ, P1 ;  /* 0x000000ff11107207 */ /* 0x000fe40000800000 */
[----:B------:R-:W-:Y:S02]  /*03d0*/  SEL R17, R18, RZ, P1 ;  /* 0x000000ff12117207 */ /* 0x000fe40000800000 */
[----:B------:R-:W-:Y:S02]  /*03e0*/  SHF.R.S32.HI R9, RZ, 0x1f, R25 ;  /* 0x0000001fff097819 */ /* 0x000fe40000011419 */
[----:B------:R-:W-:-:S02]  /*03f0*/  SEL R12, R12, RZ, P1 ;  /* 0x000000ff0c0c7207 */ /* 0x000fc40000800000 */
[----:B------:R-:W-:Y:S02]  /*0400*/  SEL R22, R14, RZ, P1 ;  /* 0x000000ff0e167207 */ /* 0x000fe40000800000 */
[----:B------:R-:W-:Y:S02]  /*0410*/  SEL R23, R15, RZ, P1 ;  /* 0x000000ff0f177207 */ /* 0x000fe40000800000 */
[----:B------:R-:W-:Y:S01]  /*0420*/  SEL R18, R19, RZ, P1 ;  /* 0x000000ff13127207 */ /* 0x000fe20000800000 */
[----:B------:R-:W-:Y:S01]  /*0430*/  FADD R19, R12, R13 ;  /* 0x0000000d0c137221 */ /* 0x000fe20000000000 */
[----:B------:R-:W-:Y:S02]  /*0440*/  IADD3 R25, P6, R20, R25, RZ ;  /* 0x0000001914197210 */ /* 0x000fe40007fde0ff */
[----:B------:R-:W-:Y:S02]  /*0450*/  ISETP.GE.AND P1, PT, R0, 0x12600, PT ;  /* 0x000126000000780c */ /* 0x000fe40003f26270 */
[----:B------:R-:W-:-:S02]  /*0460*/  LEA.HI.X.SX32 R10, R20, R9, 0x1, P6 ;  /* 0x00000009140a7211 */ /* 0x000fc400030f0eff */
[----:B------:R-:W-:Y:S02]  /*0470*/  FSEL R4, R4, RZ, P4 ;  /* 0x000000ff04047208 */ /* 0x000fe40002000000 */
[C---:B------:R-:W-:Y:S02]  /*0480*/  LEA R28, P6, R25.reuse, UR6, 0x2 ;  /* 0x00000006191c7c11 */ /* 0x040fe4000f8c10ff */
[----:B------:R-:W-:Y:S02]  /*0490*/  ISETP.GT.AND P4, PT, R20, 0xbf, !P1 ;  /* 0x000000bf1400780c */ /* 0x000fe40004f84270 */
[----:B------:R-:W-:Y:S02]  /*04a0*/  LEA.HI.X R29, R25, UR7, R10, 0x2, P6 ;  /* 0x00000007191d7c11 */ /* 0x000fe4000b0f140a */
[----:B------:R-:W-:Y:S02]  /*04b0*/  CS2R R10, SRZ ;  /* 0x00000000000a7805 */ /* 0x000fe4000001ff00 */
[C---:B------:R-:W-:Y:S01]  /*04c0*/  FSETP.GEU.AND P6, PT, R7.reuse, -R8, PT ;  /* 0x800000080700720b */ /* 0x040fe20003fce000 */
[----:B------:R-:W-:Y:S01]  /*04d0*/  FADD R7, R7, R8 ;  /* 0x0000000807077221 */ /* 0x000fe20000000000 */
[----:B------:R-:W-:-:S02]  /*04e0*/  FSEL R6, R6, RZ, P3 ;  /* 0x000000ff06067208 */ /* 0x000fc40001800000 */
[----:B------:R-:W-:Y:S02]  /*04f0*/  CS2R R8, SRZ ;  /* 0x0000000000087805 */ /* 0x000fe4000001ff00 */
[----:B------:R-:W-:Y:S02]  /*0500*/  FSEL R5, R5, RZ, P0 ;  /* 0x000000ff05057208 */ /* 0x000fe40000000000 */
[----:B------:R-:W-:Y:S02]  /*0510*/  CS2R R14, SRZ ;  /* 0x00000000000e7805 */ /* 0x000fe4000001ff00 */
[----:B------:R-:W-:Y:S02]  /*0520*/  FSETP.GEU.AND P3, PT, R12, -R13, PT ;  /* 0x8000000d0c00720b */ /* 0x000fe40003f6e000 */
[----:B------:R-:W-:Y:S02]  /*0530*/  CS2R R12, SRZ ;  /* 0x00000000000c7805 */ /* 0x000fe4000001ff00 */
[----:B------:R-:W-:Y:S01]  /*0540*/  ISETP.GE.AND P0, PT, R24, 0x12600, PT ;  /* 0x000126001800780c */ /* 0x000fe20003f06270 */
[----:B-1----:R-:W-:Y:S01]  /*0550*/  IMAD.WIDE R24, R20, 0x4, R26 ;  /* 0x0000000414187825 */ /* 0x002fe200078e021a */
[----:B------:R-:W2:Y:S04]  /*0560*/  @P4 LDG.E.EL.128 R8, desc[UR4][R28.64+-0x300] ;  /* 0xfffd00041c084981 */ /* 0x000ea8000c2e1d00 */
[----:B------:R2:W3:Y:S01]  /*0570*/  @P4 LDG.E.EL.128 R12, desc[UR4][R24.64+-0x300] ;  /* 0xfffd0004180c4981 */ /* 0x0004e2000c2e1d00 */
[----:B------:R-:W-:-:S02]  /*0580*/  FSEL R7, R7, RZ, P6 ;  /* 0x000000ff07077208 */ /* 0x000fc40003000000 */
[----:B--2---:R-:W-:Y:S02]  /*0590*/  SEL R24, R11, RZ, P4 ;  /* 0x000000ff0b187207 */ /* 0x004fe40002000000 */
[----:B------:R-:W-:Y:S02]  /*05a0*/  SEL R8, R8, RZ, P4 ;  /* 0x000000ff08087207 */ /* 0x000fe40002000000 */
[----:B---3--:R-:W-:Y:S02]  /*05b0*/  SEL R11, R12, RZ, P4 ;  /* 0x000000ff0c0b7207 */ /* 0x008fe40002000000 */
[----:B------:R-:W-:Y:S02]  /*05c0*/  SEL R20, R10, RZ, P4 ;  /* 0x000000ff0a147207 */ /* 0x000fe40002000000 */
[----:B------:R-:W-:Y:S02]  /*05d0*/  SEL R9, R9, RZ, P4 ;  /* 0x000000ff09097207 */ /* 0x000fe40002000000 */
[----:B------:R-:W-:-:S02]  /*05e0*/  SEL R10, R13, RZ, P4 ;  /* 0x000000ff0d0a7207 */ /* 0x000fc40002000000 */
[----:B------:R-:W-:Y:S02]  /*05f0*/  SEL R25, R14, RZ, P4 ;  /* 0x000000ff0e197207 */ /* 0x000fe40002000000 */
[----:B------:R-:W-:Y:S01]  /*0600*/  SEL R29, R15, RZ, P4 ;  /* 0x000000ff0f1d7207 */ /* 0x000fe20002000000 */
[----:B------:R-:W-:Y:S01]  /*0610*/  FADD R14, R9, R10 ;  /* 0x0000000a090e7221 */ /* 0x000fe20000000000 */
[C---:B------:R-:W-:Y:S01]  /*0620*/  FSETP.GEU.AND P4, PT, R8.reuse, -R11, PT ;  /* 0x8000000b0800720b */ /* 0x040fe20003f8e000 */
[----:B------:R-:W-:Y:S01]  /*0630*/  FADD R8, R8, R11 ;  /* 0x0000000b08087221 */ /* 0x000fe20000000000 */
[----:B------:R-:W-:-:S04]  /*0640*/  SHF.R.S32.HI R11, RZ, 0x1f, R3 ;  /* 0x0000001fff0b7819 */ /* 0x000fc80000011403 */
[----:B------:R-:W-:Y:S02]  /*0650*/  @P5 FSEL R4, R8, RZ, P4 ;  /* 0x000000ff08045208 */ /* 0x000fe40002000000 */
[----:B------:R-:W-:-:S04]  /*0660*/  IADD3 R3, P4, R2, R3, RZ ;  /* 0x0000000302037210 */ /* 0x000fc80007f9e0ff */
[C---:B------:R-:W-:Y:S02]  /*0670*/  LEA.HI.X.SX32 R8, R2.reuse, R11, 0x1, P4 ;  /* 0x0000000b02087211 */ /* 0x040fe400020f0eff */
[----:B------:R-:W-:Y:S02]  /*0680*/  ISETP.GT.AND P4, PT, R2, 0xbf, !P0 ;  /* 0x000000bf0200780c */ /* 0x000fe40004784270 */
[----:B------:R-:W-:-:S04]  /*0690*/  LEA R12, P6, R3, UR6, 0x2 ;  /* 0x00000006030c7c11 */ /* 0x000fc8000f8c10ff */
[----:B------:R-:W-:Y:S02]  /*06a0*/  LEA.HI.X R13, R3, UR7, R8, 0x2, P6 ;  /* 0x00000007030d7c11 */ /* 0x000fe4000b0f1408 */
[----:B------:R-:W-:Y:S02]  /*06b0*/  FSETP.GEU.AND P6, PT, R9, -R10, PT ;  /* 0x8000000a0900720b */ /* 0x000fe40003fce000 */
[----:B------:R-:W-:Y:S02]  /*06c0*/  CS2R R8, SRZ ;  /* 0x0000000000087805 */ /* 0x000fe4000001ff00 */
[----:B------:R-:W-:Y:S02]  /*06d0*/  CS2R R10, SRZ ;  /* 0x00000000000a7805 */ /* 0x000fe4000001ff00 */
[----:B------:R-:W-:Y:S02]  /*06e0*/  @P5 FSEL R5, R14, RZ, P6 ;  /* 0x000000ff0e055208 */ /* 0x000fe40003000000 */
[----:B------:R-:W-:Y:S01]  /*06f0*/  CS2R R14, SRZ ;  /* 0x00000000000e7805 */ /* 0x000fe2000001ff00 */
[----:B------:R-:W-:Y:S01]  /*0700*/  IMAD.WIDE R2, R2, 0x4, R26 ;  /* 0x0000000402027825 */ /* 0x000fe200078e021a */
[----:B------:R1:W2:Y:S02]  /*0710*/  @P4 LDG.E.EL.128 R8, desc[UR4][R12.64+-0x300] ;  /* 0xfffd00040c084981 */ /* 0x0002a4000c2e1d00 */
[----:B-1----:R-:W-:-:S06]  /*0720*/  CS2R R12, SRZ ;  /* 0x00000000000c7805 */ /* 0x002fcc000001ff00 */
[----:B------:R-:W3:Y:S01]  /*0730*/  @P4 LDG.E.EL.128 R12, desc[UR4][R2.64+-0x300] ;  /* 0xfffd0004020c4981 */ /* 0x000ee2000c2e1d00 */
[C---:B------:R-:W-:Y:S01]  /*0740*/  FSETP.GEU.AND P6, PT, R20.reuse, -R25, PT ;  /* 0x800000191400720b */ /* 0x040fe20003fce000 */
[----:B------:R-:W-:-:S05]  /*0750*/  FADD R20, R20, R25 ;  /* 0x0000001914147221 */ /* 0x000fca0000000000 */
[----:B------:R-:W-:Y:S01]  /*0760*/  @P5 FSEL R6, R20, RZ, P6 ;  /* 0x000000ff14065208 */ /* 0x000fe20003000000 */
[C---:B------:R-:W-:Y:S01]  /*0770*/  FADD R20, R24.reuse, R29 ;  /* 0x0000001d18147221 */ /* 0x040fe20000000000 */
[----:B------:R-:W-:Y:S02]  /*0780*/  FSETP.GEU.AND P6, PT, R24, -R29, PT ;  /* 0x8000001d1800720b */ /* 0x000fe40003fce000 */
[----:B------:R-:W1:Y:S02]  /*0790*/  LDC.64 R24, c[0x0][0x230] ;  /* 0x00008c00ff187b82 */ /* 0x000e640000000a00 */
[----:B------:R-:W-:Y:S02]  /*07a0*/  @P5 FSEL R7, R20, RZ, P6 ;  /* 0x000000ff14075208 */ /* 0x000fe40003000000 */
[C---:B------:R-:W-:Y:S01]  /*07b0*/  FSETP.GEU.AND P6, PT, R21.reuse, -R16, PT ;  /* 0x800000101500720b */ /* 0x040fe20003fce000 */
[----:B------:R-:W-:Y:S01]  /*07c0*/  FADD R21, R21, R16 ;  /* 0x0000001015157221 */ /* 0x000fe20000000000 */
[C---:B------:R-:W-:Y:S01]  /*07d0*/  FSETP.GEU.AND P5, PT, R22.reuse, -R17, PT ;  /* 0x800000111600720b */ /* 0x040fe20003fae000 */
[----:B------:R-:W-:Y:S01]  /*07e0*/  FADD R22, R22, R17 ;  /* 0x0000001116167221 */ /* 0x000fe20000000000 */
[----:B------:R-:W-:Y:S01]  /*07f0*/  FSEL R16, R19, RZ, P3 ;  /* 0x000000ff13107208 */ /* 0x000fe20001800000 */
[C---:B------:R-:W-:Y:S01]  /*0800*/  FADD R19, R23.reuse, R18 ;  /* 0x0000001217137221 */ /* 0x040fe20000000000 */
[----:B------:R-:W-:-:S02]  /*0810*/  FSETP.GEU.AND P3, PT, R23, -R18, PT ;  /* 0x800000121700720b */ /* 0x000fc40003f6e000 */
[----:B------:R-:W-:Y:S02]  /*0820*/  FSEL R17, R21, RZ, P6 ;  /* 0x000000ff15117208 */ /* 0x000fe40003000000 */
[----:B------:R-:W-:Y:S02]  /*0830*/  FSEL R18, R22, RZ, P5 ;  /* 0x000000ff16127208 */ /* 0x000fe40002800000 */
[----:B------:R-:W-:Y:S01]  /*0840*/  FSEL R19, R19, RZ, P3 ;  /* 0x000000ff13137208 */ /* 0x000fe20001800000 */
[----:B-1----:R-:W-:-:S05]  /*0850*/  IMAD.WIDE R24, R0, 0x4, R24 ;  /* 0x0000000400187825 */ /* 0x002fca00078e0218 */
[----:B------:R1:W-:Y:S01]  /*0860*/  @!P1 STG.E.128 desc[UR4][R24.64], R4 ;  /* 0x0000000418009986 */ /* 0x0003e2000c101d04 */
[----:B--2---:R-:W-:Y:S02]  /*0870*/  SEL R23, R8, RZ, P4 ;  /* 0x000000ff08177207 */ /* 0x004fe40002000000 */
[----:B------:R-:W-:Y:S02]  /*0880*/  SEL R8, R9, RZ, P4 ;  /* 0x000000ff09087207 */ /* 0x000fe40002000000 */
[----:B------:R-:W-:Y:S02]  /*0890*/  SEL R10, R10, RZ, P4 ;  /* 0x000000ff0a0a7207 */ /* 0x000fe40002000000 */
[----:B------:R-:W-:Y:S02]  /*08a0*/  SEL R11, R11, RZ, P4 ;  /* 0x000000ff0b0b7207 */ /* 0x000fe40002000000 */
[----:B---3--:R-:W-:Y:S02]  /*08b0*/  SEL R12, R12, RZ, P4 ;  /* 0x000000ff0c0c7207 */ /* 0x008fe40002000000 */
[----:B------:R-:W-:-:S02]  /*08c0*/  SEL R13, R13, RZ, P4 ;  /* 0x000000ff0d0d7207 */ /* 0x000fc40002000000 */
[----:B------:R-:W-:Y:S02]  /*08d0*/  SEL R3, R14, RZ, P4 ;  /* 0x000000ff0e037207 */ /* 0x000fe40002000000 */
[----:B------:R-:W-:Y:S02]  /*08e0*/  SEL R2, R15, RZ, P4 ;  /* 0x000000ff0f027207 */ /* 0x000fe40002000000 */
[C---:B------:R-:W-:Y:S01]  /*08f0*/  FSETP.GEU.AND P4, PT, R23.reuse, -R12, PT ;  /* 0x8000000c1700720b */ /* 0x040fe20003f8e000 */
[----:B------:R-:W-:Y:S01]  /*0900*/  FADD R12, R23, R12 ;  /* 0x0000000c170c7221 */ /* 0x000fe20000000000 */
[C---:B------:R-:W-:Y:S01]  /*0910*/  FSETP.GEU.AND P5, PT, R8.reuse, -R13, PT ;  /* 0x8000000d0800720b */ /* 0x040fe20003fae000 */
[----:B------:R-:W-:Y:S01]  /*0920*/  FADD R13, R8, R13 ;  /* 0x0000000d080d7221 */ /* 0x000fe20000000000 */
[C---:B------:R-:W-:Y:S01]  /*0930*/  FSETP.GEU.AND P6, PT, R10.reuse, -R3, PT ;  /* 0x800000030a00720b */ /* 0x040fe20003fce000 */
[----:B------:R-:W-:Y:S01]  /*0940*/  FADD R3, R10, R3 ;  /* 0x000000030a037221 */ /* 0x000fe20000000000 */
[C---:B------:R-:W-:Y:S01]  /*0950*/  FSETP.GEU.AND P3, PT, R11.reuse, -R2, PT ;  /* 0x800000020b00720b */ /* 0x040fe20003f6e000 */
[----:B------:R-:W-:Y:S01]  /*0960*/  FADD R2, R11, R2 ;  /* 0x000000020b027221 */ /* 0x000fe20000000000 */
[----:B------:R-:W-:-:S02]  /*0970*/  @P2 FSEL R16, R12, RZ, P4 ;  /* 0x000000ff0c102208 */ /* 0x000fc40002000000 */
[----:B------:R-:W-:Y:S02]  /*0980*/  @P2 FSEL R17, R13, RZ, P5 ;  /* 0x000000ff0d112208 */ /* 0x000fe40002800000 */
[----:B------:R-:W-:Y:S02]  /*0990*/  @P2 FSEL R18, R3, RZ, P6 ;  /* 0x000000ff03122208 */ /* 0x000fe40003000000 */
[----:B------:R-:W-:Y:S01]  /*09a0*/  @P2 FSEL R19, R2, RZ, P3 ;  /* 0x000000ff02132208 */ /* 0x000fe20001800000 */
[----:B-1----:R-:W-:Y:S06]  /*09b0*/  @P0 EXIT ;  /* 0x000000000000094d */ /* 0x002fec0003800000 */
[----:B------:R-:W-:Y:S01]  /*09c0*/  STG.E.128 desc[UR4][R24.64+0x800], R16 ;  /* 0x0008001018007986 */ /* 0x000fe2000c101d04 */
[----:B------:R-:W-:Y:S05]  /*09d0*/  EXIT ;  /* 0x000000000000794d */ /* 0x000fea0003800000 */
.L_x_0:
[----:B------:R-:W-:-:S00]  /*09e0*/  BRA `(.L_x_0) ;  /* 0xfffffffc00fc7947 */ /* 0x000fc0000383ffff */
[----:B------:R-:W-:-:S00]  /*09f0*/  NOP ;  /* 0x0000000000007918 */ /* 0x000fc00000000000 */
        /* <DEDUP_REMOVED lines=8> */
.L_x_1:


//--------------------- .nv.constant0.triton_poi_fused_cat_20 --------------------------
	.section	.nv.constant0.triton_poi_fused_cat_20,"a",@progbits
	.sectionflags	@""
	.align	4
.nv.constant0.triton_poi_fused_cat_20:
	.zero		572
